//
// Generated by NVIDIA NVVM Compiler
//
// Compiler Build ID: CL-36424714
// Cuda compilation tools, release 13.0, V13.0.88
// Based on NVVM 20.0.0
//

.version 9.0
.target sm_100
.address_size 64

	// .globl	_Z7reduce0PiS_
.extern .shared .align 16 .b8 s_data[];

.visible .entry _Z7reduce0PiS_(
	.param .u64 .ptr .align 1 _Z7reduce0PiS__param_0,
	.param .u64 .ptr .align 1 _Z7reduce0PiS__param_1
)
{
	.reg .pred 	%p<5>;
	.reg .b32 	%r<22>;
	.reg .b64 	%rd<7>;

	ld.param.u64 	%rd2, [_Z7reduce0PiS__param_0];
	ld.param.u64 	%rd1, [_Z7reduce0PiS__param_1];
	cvta.to.global.u64 	%rd3, %rd2;
	mov.u32 	%r1, %tid.x;
	mov.u32 	%r6, %ctaid.x;
	mov.u32 	%r2, %ntid.x;
	mad.lo.s32 	%r7, %r6, %r2, %r1;
	mul.wide.u32 	%rd4, %r7, 4;
	add.s64 	%rd5, %rd3, %rd4;
	ld.global.u32 	%r8, [%rd5];
	shl.b32 	%r9, %r1, 2;
	mov.u32 	%r10, s_data;
	add.s32 	%r3, %r10, %r9;
	st.shared.u32 	[%r3], %r8;
	bar.sync 	0;
	setp.lt.u32 	%p1, %r2, 2;
	@%p1 bra 	$L__BB0_5;
	mov.b32 	%r21, 1;
$L__BB0_2:
	shl.b32 	%r5, %r21, 1;
	add.s32 	%r12, %r5, -1;
	and.b32  	%r13, %r12, %r1;
	setp.ne.s32 	%p2, %r13, 0;
	@%p2 bra 	$L__BB0_4;
	shl.b32 	%r14, %r21, 2;
	add.s32 	%r15, %r3, %r14;
	ld.shared.u32 	%r16, [%r15];
	ld.shared.u32 	%r17, [%r3];
	add.s32 	%r18, %r17, %r16;
	st.shared.u32 	[%r3], %r18;
$L__BB0_4:
	bar.sync 	0;
	setp.lt.u32 	%p3, %r5, %r2;
	mov.u32 	%r21, %r5;
	@%p3 bra 	$L__BB0_2;
$L__BB0_5:
	setp.ne.s32 	%p4, %r1, 0;
	@%p4 bra 	$L__BB0_7;
	ld.shared.u32 	%r19, [s_data];
	cvta.to.global.u64 	%rd6, %rd1;
	atom.global.add.u32 	%r20, [%rd6], %r19;
$L__BB0_7:
	ret;

}


// ===== COMPILED SASS (sm_100) =====

	.target	sm_100

	.elftype	@"ET_EXEC"


//--------------------- .note.nv.tkinfo           --------------------------
	.section	.note.nv.tkinfo,"",@"SHT_NOTE"
	.sectionflags	@"SHF_NOTE_NV_TKINFO"
	.tkinfo
        /*0018*/ 	.word	0x00000002
        /*0030*/ 	.string	""
        /*0030*/ 	.string	"ptxas"
        /*0030*/ 	.string	"Cuda compilation tools, release 13.0, V13.0.88"
        /*0030*/ 	.string	"Build cuda_13.0.r13.0/compiler.36424714_0"
        /*0030*/ 	.string	"-arch sm_100 -m 64 "



//--------------------- .note.nv.cuinfo           --------------------------
	.section	.note.nv.cuinfo,"",@"SHT_NOTE"
	.sectionflags	@"SHF_NOTE_NV_CUINFO"
        /*0018*/ 	.short	0x0002
        /*001a*/ 	.short	0x0064
        /*001c*/ 	.short	0x0082
	.zero		2


//--------------------- .nv.info                  --------------------------
	.section	.nv.info,"",@"SHT_CUDA_INFO"
	.align	4


	//----- nvinfo : EIATTR_REGCOUNT
	.align		4
        /*0000*/ 	.byte	0x04, 0x2f
        /*0002*/ 	.short	(.L_1 - .L_0)
	.align		4
.L_0:
        /*0004*/ 	.word	index@(_Z7reduce0PiS_)
        /*0008*/ 	.word	0x0000000c


	//----- nvinfo : EIATTR_FRAME_SIZE
	.align		4
.L_1:
        /*000c*/ 	.byte	0x04, 0x11
        /*000e*/ 	.short	(.L_3 - .L_2)
	.align		4
.L_2:
        /*0010*/ 	.word	index@(_Z7reduce0PiS_)
        /*0014*/ 	.word	0x00000000


	//----- nvinfo : EIATTR_MIN_STACK_SIZE
	.align		4
.L_3:
        /*0018*/ 	.byte	0x04, 0x12
        /*001a*/ 	.short	(.L_5 - .L_4)
	.align		4
.L_4:
        /*001c*/ 	.word	index@(_Z7reduce0PiS_)
        /*0020*/ 	.word	0x00000000
.L_5:


//--------------------- .nv.compat                --------------------------
	.section	.nv.compat,"",@"SHT_CUDA_COMPAT_INFO"
	.align	4
        /*0000*/ 	.byte	0x02, 0x09, 0x00, 0x00, 0x02, 0x02, 0x01, 0x00, 0x02, 0x05, 0x05, 0x00, 0x03, 0x07, 0x01, 0x01
        /*0010*/ 	.byte	0x02, 0x03, 0x00, 0x00, 0x02, 0x06, 0x01, 0x00, 0x04, 0x0b, 0x08, 0x00, 0x09, 0x00, 0x00, 0x00
        /*0020*/ 	.byte	0x00, 0x00, 0x00, 0x00


//--------------------- .nv.info._Z7reduce0PiS_   --------------------------
	.section	.nv.info._Z7reduce0PiS_,"",@"SHT_CUDA_INFO"
	.sectionflags	@""
	.align	4


	//----- nvinfo : EIATTR_CUDA_API_VERSION
	.align		4
        /*0000*/ 	.byte	0x04, 0x37
        /*0002*/ 	.short	(.L_7 - .L_6)
.L_6:
        /*0004*/ 	.word	0x00000082


	//----- nvinfo : EIATTR_KPARAM_INFO
	.align		4
.L_7:
        /*0008*/ 	.byte	0x04, 0x17
        /*000a*/ 	.short	(.L_9 - .L_8)
.L_8:
        /*000c*/ 	.word	0x00000000
        /*0010*/ 	.short	0x0001
        /*0012*/ 	.short	0x0008
        /*0014*/ 	.byte	0x00, 0xf5, 0x21, 0x00


	//----- nvinfo : EIATTR_KPARAM_INFO
	.align		4
.L_9:
        /*0018*/ 	.byte	0x04, 0x17
        /*001a*/ 	.short	(.L_11 - .L_10)
.L_10:
        /*001c*/ 	.word	0x00000000
        /*0020*/ 	.short	0x0000
        /*0022*/ 	.short	0x0000
        /*0024*/ 	.byte	0x00, 0xf5, 0x21, 0x00


	//----- nvinfo : EIATTR_SPARSE_MMA_MASK
	.align		4
.L_11:
        /*0028*/ 	.byte	0x03, 0x50
        /*002a*/ 	.short	0x0000


	//----- nvinfo : EIATTR_MAXREG_COUNT
	.align		4
        /*002c*/ 	.byte	0x03, 0x1b
        /*002e*/ 	.short	0x00ff


	//----- nvinfo : EIATTR_NUM_BARRIERS
	.align		4
        /*0030*/ 	.byte	0x02, 0x4c
        /*0032*/ 	.byte	0x01
	.zero		1


	//----- nvinfo : EIATTR_MERCURY_ISA_VERSION
	.align		4
        /*0034*/ 	.byte	0x03, 0x5f
        /*0036*/ 	.short	0x0101


	//----- nvinfo : EIATTR_VRC_CTA_INIT_COUNT
	.align		4
        /*0038*/ 	.byte	0x02, 0x4a
	.zero		1
	.zero		1


	//----- nvinfo : EIATTR_EXIT_INSTR_OFFSETS
	.align		4
        /*003c*/ 	.byte	0x04, 0x1c
        /*003e*/ 	.short	(.L_13 - .L_12)


	//   ....[0]....
.L_12:
        /*0040*/ 	.word	0x000001f0


	//   ....[1]....
        /*0044*/ 	.word	0x00000260


	//----- nvinfo : EIATTR_CBANK_PARAM_SIZE
	.align		4
.L_13:
        /*0048*/ 	.byte	0x03, 0x19
        /*004a*/ 	.short	0x0010


	//----- nvinfo : EIATTR_PARAM_CBANK
	.align		4
        /*004c*/ 	.byte	0x04, 0x0a
        /*004e*/ 	.short	(.L_15 - .L_14)
	.align		4
.L_14:
        /*0050*/ 	.word	index@(.nv.constant0._Z7reduce0PiS_)
        /*0054*/ 	.short	0x0380
        /*0056*/ 	.short	0x0010


	//----- nvinfo : EIATTR_SW_WAR
	.align		4
.L_15:
        /*0058*/ 	.byte	0x04, 0x36
        /*005a*/ 	.short	(.L_17 - .L_16)
.L_16:
        /*005c*/ 	.word	0x00000008
.L_17:


//--------------------- .nv.callgraph             --------------------------
	.section	.nv.callgraph,"",@"SHT_CUDA_CALLGRAPH"
	.align	4
	.sectionentsize	8
	.align		4
        /*0000*/ 	.word	0x00000000
	.align		4
        /*0004*/ 	.word	0xffffffff
	.align		4
        /*0008*/ 	.word	0x00000000
	.align		4
        /*000c*/ 	.word	0xfffffffe
	.align		4
        /*0010*/ 	.word	0x00000000
	.align		4
        /*0014*/ 	.word	0xfffffffd
	.align		4
        /*0018*/ 	.word	0x00000000
	.align		4
        /*001c*/ 	.word	0xfffffffc


//--------------------- .text._Z7reduce0PiS_      --------------------------
	.section	.text._Z7reduce0PiS_,"ax",@progbits
	.align	128
        .global         _Z7reduce0PiS_
        .type           _Z7reduce0PiS_,@function
        .size           _Z7reduce0PiS_,(.L_x_3 - _Z7reduce0PiS_)
        .other          _Z7reduce0PiS_,@"STO_CUDA_ENTRY STV_DEFAULT"
_Z7reduce0PiS_:
.text._Z7reduce0PiS_:
[----:B------:R-:W-:Y:S01]  /*0000*/  LDC R1, c[0x0][0x37c] ;  /* 0x0000df00ff017b82 */ /* 0x000fe20000000800 */
[----:B------:R-:W0:Y:S07]  /*0010*/  S2R R7, SR_TID.X ;  /* 0x0000000000077919 */ /* 0x000e2e0000002100 */
[----:B------:R-:W0:Y:S01]  /*0020*/  S2UR UR4, SR_CTAID.X ;  /* 0x00000000000479c3 */ /* 0x000e220000002500 */
[----:B------:R-:W1:Y:S07]  /*0030*/  LDCU.64 UR6, c[0x0][0x358] ;  /* 0x00006b00ff0677ac */ /* 0x000e6e0008000a00 */
[----:B------:R-:W0:Y:S08]  /*0040*/  LDC R6, c[0x0][0x360] ;  /* 0x0000d800ff067b82 */ /* 0x000e300000000800 */
[----:B------:R-:W2:Y:S01]  /*0050*/  LDC.64 R2, c[0x0][0x380] ;  /* 0x0000e000ff027b82 */ /* 0x000ea20000000a00 */
[----:B0-----:R-:W-:-:S04]  /*0060*/  IMAD R5, R6, UR4, R7 ;  /* 0x0000000406057c24 */ /* 0x001fc8000f8e0207 */
[----:B--2---:R-:W-:-:S06]  /*0070*/  IMAD.WIDE.U32 R2, R5, 0x4, R2 ;  /* 0x0000000405027825 */ /* 0x004fcc00078e0002 */
[----:B-1----:R-:W2:Y:S01]  /*0080*/  LDG.E R2, desc[UR6][R2.64] ;  /* 0x0000000602027981 */ /* 0x002ea2000c1e1900 */
[----:B------:R-:W0:Y:S01]  /*0090*/  S2UR UR5, SR_CgaCtaId ;  /* 0x00000000000579c3 */ /* 0x000e220000008800 */
[----:B------:R-:W-:Y:S01]  /*00a0*/  UMOV UR4, 0x400 ;  /* 0x0000040000047882 */ /* 0x000fe20000000000 */
[----:B------:R-:W-:Y:S02]  /*00b0*/  ISETP.GE.U32.AND P1, PT, R6, 0x2, PT ;  /* 0x000000020600780c */ /* 0x000fe40003f26070 */
[----:B------:R-:W-:Y:S01]  /*00c0*/  ISETP.NE.AND P0, PT, R7, RZ, PT ;  /* 0x000000ff0700720c */ /* 0x000fe20003f05270 */
[----:B0-----:R-:W-:-:S06]  /*00d0*/  ULEA UR4, UR5, UR4, 0x18 ;  /* 0x0000000405047291 */ /* 0x001fcc000f8ec0ff */
[----:B------:R-:W-:-:S05]  /*00e0*/  LEA R5, R7, UR4, 0x2 ;  /* 0x0000000407057c11 */ /* 0x000fca000f8e10ff */
[----:B--2---:R0:W-:Y:S01]  /*00f0*/  STS [R5], R2 ;  /* 0x0000000205007388 */ /* 0x0041e20000000800 */
[----:B------:R-:W-:Y:S06]  /*0100*/  BAR.SYNC.DEFER_BLOCKING 0x0 ;  /* 0x0000000000007b1d */ /* 0x000fec0000010000 */
[----:B------:R-:W-:Y:S05]  /*0110*/  @!P1 BRA `(.L_x_0) ;  /* 0x0000000000349947 */ /* 0x000fea0003800000 */
[----:B------:R-:W-:-:S07]  /*0120*/  IMAD.MOV.U32 R0, RZ, RZ, 0x1 ;  /* 0x00000001ff007424 */ /* 0x000fce00078e00ff */
.L_x_1:
[----:B------:R-:W-:-:S05]  /*0130*/  IMAD.SHL.U32 R9, R0, 0x2, RZ ;  /* 0x0000000200097824 */ /* 0x000fca00078e00ff */
[----:B0-----:R-:W-:-:S04]  /*0140*/  IADD3 R2, PT, PT, R9, -0x1, RZ ;  /* 0xffffffff09027810 */ /* 0x001fc80007ffe0ff */
[----:B------:R-:W-:-:S13]  /*0150*/  LOP3.LUT P1, RZ, R2, R7, RZ, 0xc0, !PT ;  /* 0x0000000702ff7212 */ /* 0x000fda000782c0ff */
[----:B------:R-:W-:Y:S01]  /*0160*/  @!P1 IMAD R2, R0, 0x4, R5 ;  /* 0x0000000400029824 */ /* 0x000fe200078e0205 */
[----:B------:R-:W-:Y:S01]  /*0170*/  @!P1 LDS R3, [R5] ;  /* 0x0000000005039984 */ /* 0x000fe20000000800 */
[----:B------:R-:W-:-:S04]  /*0180*/  IMAD.MOV.U32 R0, RZ, RZ, R9 ;  /* 0x000000ffff007224 */ /* 0x000fc800078e0009 */
[----:B------:R-:W0:Y:S02]  /*0190*/  @!P1 LDS R2, [R2] ;  /* 0x0000000002029984 */ /* 0x000e240000000800 */
[----:B0-----:R-:W-:-:S05]  /*01a0*/  @!P1 IADD3 R4, PT, PT, R2, R3, RZ ;  /* 0x0000000302049210 */ /* 0x001fca0007ffe0ff */
[----:B------:R1:W-:Y:S01]  /*01b0*/  @!P1 STS [R5], R4 ;  /* 0x0000000405009388 */ /* 0x0003e20000000800 */
[----:B------:R-:W-:Y:S01]  /*01c0*/  BAR.SYNC.DEFER_BLOCKING 0x0 ;  /* 0x0000000000007b1d */ /* 0x000fe20000010000 */
[----:B------:R-:W-:-:S13]  /*01d0*/  ISETP.GE.U32.AND P1, PT, R9, R6, PT ;  /* 0x000000060900720c */ /* 0x000fda0003f26070 */
[----:B-1----:R-:W-:Y:S05]  /*01e0*/  @!P1 BRA `(.L_x_1) ;  /* 0xfffffffc00d09947 */ /* 0x002fea000383ffff */
.L_x_0:
[----:B------:R-:W-:Y:S05]  /*01f0*/  @P0 EXIT ;  /* 0x000000000000094d */ /* 0x000fea0003800000 */
[----:B------:R-:W1:Y:S01]  /*0200*/  S2UR UR5, SR_CgaCtaId ;  /* 0x00000000000579c3 */ /* 0x000e620000008800 */
[----:B------:R-:W-:-:S07]  /*0210*/  UMOV UR4, 0x400 ;  /* 0x0000040000047882 */ /* 0x000fce0000000000 */
[----:B0-----:R-:W0:Y:S01]  /*0220*/  LDC.64 R2, c[0x0][0x388] ;  /* 0x0000e200ff027b82 */ /* 0x001e220000000a00 */
[----:B-1----:R-:W-:-:S09]  /*0230*/  ULEA UR4, UR5, UR4, 0x18 ;  /* 0x0000000405047291 */ /* 0x002fd2000f8ec0ff */
[----:B------:R-:W0:Y:S04]  /*0240*/  LDS R5, [UR4] ;  /* 0x00000004ff057984 */ /* 0x000e280008000800 */
[----:B0-----:R-:W-:Y:S01]  /*0250*/  REDG.E.ADD.STRONG.GPU desc[UR6][R2.64], R5 ;  /* 0x000000050200798e */ /* 0x001fe2000c12e106 */
[----:B------:R-:W-:Y:S05]  /*0260*/  EXIT ;  /* 0x000000000000794d */ /* 0x000fea0003800000 */
.L_x_2:
[----:B------:R-:W-:-:S00]  /*0270*/  BRA `(.L_x_2) ;  /* 0xfffffffc00fc7947 */ /* 0x000fc0000383ffff */
[----:B------:R-:W-:-:S00]  /*0280*/  NOP ;  /* 0x0000000000007918 */ /* 0x000fc00000000000 */
[----:B------:R-:W-:-:S00]  /*0290*/  NOP ;  /* 0x0000000000007918 */ /* 0x000fc00000000000 */
[----:B------:R-:W-:-:S00]  /*02a0*/  NOP ;  /* 0x0000000000007918 */ /* 0x000fc00000000000 */
[----:B------:R-:W-:-:S00]  /*02b0*/  NOP ;  /* 0x0000000000007918 */ /* 0x000fc00000000000 */
[----:B------:R-:W-:-:S00]  /*02c0*/  NOP ;  /* 0x0000000000007918 */ /* 0x000fc00000000000 */
[----:B------:R-:W-:-:S00]  /*02d0*/  NOP ;  /* 0x0000000000007918 */ /* 0x000fc00000000000 */
[----:B------:R-:W-:-:S00]  /*02e0*/  NOP ;  /* 0x0000000000007918 */ /* 0x000fc00000000000 */
[----:B------:R-:W-:-:S00]  /*02f0*/  NOP ;  /* 0x0000000000007918 */ /* 0x000fc00000000000 */
.L_x_3:


//--------------------- .nv.shared._Z7reduce0PiS_ --------------------------
	.section	.nv.shared._Z7reduce0PiS_,"aw",@nobits
	.sectionflags	@""
	.align	16
	.zero		1024


//--------------------- .nv.shared.reserved.0     --------------------------
	.section	.nv.shared.reserved.0,"aw",@nobits
	.weak		__nv_reservedSMEM_offset_0_alias
	.size		__nv_reservedSMEM_offset_0_alias, 0, 64
	.other		__nv_reservedSMEM_offset_0_alias,@"STO_CUDA_RESERVED_SHARED STV_DEFAULT"
__nv_reservedSMEM_offset_0_alias:
	.zero		0
	.zero		64


//--------------------- .nv.constant0._Z7reduce0PiS_ --------------------------
	.section	.nv.constant0._Z7reduce0PiS_,"a",@progbits
	.sectionflags	@""
	.align	4
.nv.constant0._Z7reduce0PiS_:
	.zero		912


//--------------------- SYMBOLS --------------------------

	.type		.nv.reservedSmem.offset0,@object
	.size		.nv.reservedSmem.offset0,0x4
	.type		.nv.reservedSmem.cap,@object
	.size		.nv.reservedSmem.cap,0x4
